//
// Generated by NVIDIA NVVM Compiler
//
// Compiler Build ID: CL-36424714
// Cuda compilation tools, release 13.0, V13.0.88
// Based on NVVM 20.0.0
//

.version 9.0
.target sm_100
.address_size 64

	// .globl	_Z3sumPii

.visible .entry _Z3sumPii(
	.param .u64 .ptr .align 1 _Z3sumPii_param_0,
	.param .u32 _Z3sumPii_param_1
)
{
	.reg .pred 	%p<2>;
	.reg .b32 	%r<11>;
	.reg .b64 	%rd<7>;

	ld.param.u64 	%rd1, [_Z3sumPii_param_0];
	ld.param.u32 	%r2, [_Z3sumPii_param_1];
	mov.u32 	%r3, %ntid.x;
	mov.u32 	%r4, %ctaid.x;
	mov.u32 	%r5, %tid.x;
	mad.lo.s32 	%r1, %r3, %r4, %r5;
	shl.b32 	%r6, %r2, 1;
	rem.s32 	%r7, %r1, %r6;
	setp.ne.s32 	%p1, %r7, 0;
	@%p1 bra 	$L__BB0_2;
	cvta.to.global.u64 	%rd2, %rd1;
	mul.wide.s32 	%rd3, %r1, 4;
	add.s64 	%rd4, %rd2, %rd3;
	ld.global.u32 	%r8, [%rd4];
	mul.wide.s32 	%rd5, %r2, 4;
	add.s64 	%rd6, %rd4, %rd5;
	ld.global.u32 	%r9, [%rd6];
	add.s32 	%r10, %r9, %r8;
	st.global.u32 	[%rd4], %r10;
$L__BB0_2:
	ret;

}


// ===== COMPILED SASS (sm_100) =====

	.target	sm_100

	.elftype	@"ET_EXEC"


//--------------------- .note.nv.tkinfo           --------------------------
	.section	.note.nv.tkinfo,"",@"SHT_NOTE"
	.sectionflags	@"SHF_NOTE_NV_TKINFO"
	.tkinfo
        /*0018*/ 	.word	0x00000002
        /*0030*/ 	.string	""
        /*0030*/ 	.string	"ptxas"
        /*0030*/ 	.string	"Cuda compilation tools, release 13.0, V13.0.88"
        /*0030*/ 	.string	"Build cuda_13.0.r13.0/compiler.36424714_0"
        /*0030*/ 	.string	"-arch sm_100 -m 64 "



//--------------------- .note.nv.cuinfo           --------------------------
	.section	.note.nv.cuinfo,"",@"SHT_NOTE"
	.sectionflags	@"SHF_NOTE_NV_CUINFO"
        /*0018*/ 	.short	0x0002
        /*001a*/ 	.short	0x0064
        /*001c*/ 	.short	0x0082
	.zero		2


//--------------------- .nv.info                  --------------------------
	.section	.nv.info,"",@"SHT_CUDA_INFO"
	.align	4


	//----- nvinfo : EIATTR_REGCOUNT
	.align		4
        /*0000*/ 	.byte	0x04, 0x2f
        /*0002*/ 	.short	(.L_1 - .L_0)
	.align		4
.L_0:
        /*0004*/ 	.word	index@(_Z3sumPii)
        /*0008*/ 	.word	0x0000000c


	//----- nvinfo : EIATTR_FRAME_SIZE
	.align		4
.L_1:
        /*000c*/ 	.byte	0x04, 0x11
        /*000e*/ 	.short	(.L_3 - .L_2)
	.align		4
.L_2:
        /*0010*/ 	.word	index@(_Z3sumPii)
        /*0014*/ 	.word	0x00000000


	//----- nvinfo : EIATTR_MIN_STACK_SIZE
	.align		4
.L_3:
        /*0018*/ 	.byte	0x04, 0x12
        /*001a*/ 	.short	(.L_5 - .L_4)
	.align		4
.L_4:
        /*001c*/ 	.word	index@(_Z3sumPii)
        /*0020*/ 	.word	0x00000000
.L_5:


//--------------------- .nv.compat                --------------------------
	.section	.nv.compat,"",@"SHT_CUDA_COMPAT_INFO"
	.align	4
        /*0000*/ 	.byte	0x02, 0x09, 0x00, 0x00, 0x02, 0x02, 0x01, 0x00, 0x02, 0x05, 0x05, 0x00, 0x03, 0x07, 0x01, 0x01
        /*0010*/ 	.byte	0x02, 0x03, 0x00, 0x00, 0x02, 0x06, 0x01, 0x00, 0x04, 0x0b, 0x08, 0x00, 0x09, 0x00, 0x00, 0x00
        /*0020*/ 	.byte	0x00, 0x00, 0x00, 0x00


//--------------------- .nv.info._Z3sumPii        --------------------------
	.section	.nv.info._Z3sumPii,"",@"SHT_CUDA_INFO"
	.sectionflags	@""
	.align	4


	//----- nvinfo : EIATTR_CUDA_API_VERSION
	.align		4
        /*0000*/ 	.byte	0x04, 0x37
        /*0002*/ 	.short	(.L_7 - .L_6)
.L_6:
        /*0004*/ 	.word	0x00000082


	//----- nvinfo : EIATTR_KPARAM_INFO
	.align		4
.L_7:
        /*0008*/ 	.byte	0x04, 0x17
        /*000a*/ 	.short	(.L_9 - .L_8)
.L_8:
        /*000c*/ 	.word	0x00000000
        /*0010*/ 	.short	0x0001
        /*0012*/ 	.short	0x0008
        /*0014*/ 	.byte	0x00, 0xf0, 0x11, 0x00


	//----- nvinfo : EIATTR_KPARAM_INFO
	.align		4
.L_9:
        /*0018*/ 	.byte	0x04, 0x17
        /*001a*/ 	.short	(.L_11 - .L_10)
.L_10:
        /*001c*/ 	.word	0x00000000
        /*0020*/ 	.short	0x0000
        /*0022*/ 	.short	0x0000
        /*0024*/ 	.byte	0x00, 0xf5, 0x21, 0x00


	//----- nvinfo : EIATTR_SPARSE_MMA_MASK
	.align		4
.L_11:
        /*0028*/ 	.byte	0x03, 0x50
        /*002a*/ 	.short	0x0000


	//----- nvinfo : EIATTR_MAXREG_COUNT
	.align		4
        /*002c*/ 	.byte	0x03, 0x1b
        /*002e*/ 	.short	0x00ff


	//----- nvinfo : EIATTR_MERCURY_ISA_VERSION
	.align		4
        /*0030*/ 	.byte	0x03, 0x5f
        /*0032*/ 	.short	0x0101


	//----- nvinfo : EIATTR_VRC_CTA_INIT_COUNT
	.align		4
        /*0034*/ 	.byte	0x02, 0x4a
	.zero		1
	.zero		1


	//----- nvinfo : EIATTR_EXIT_INSTR_OFFSETS
	.align		4
        /*0038*/ 	.byte	0x04, 0x1c
        /*003a*/ 	.short	(.L_13 - .L_12)


	//   ....[0]....
.L_12:
        /*003c*/ 	.word	0x000001e0


	//   ....[1]....
        /*0040*/ 	.word	0x00000270


	//----- nvinfo : EIATTR_CBANK_PARAM_SIZE
	.align		4
.L_13:
        /*0044*/ 	.byte	0x03, 0x19
        /*0046*/ 	.short	0x000c


	//----- nvinfo : EIATTR_PARAM_CBANK
	.align		4
        /*0048*/ 	.byte	0x04, 0x0a
        /*004a*/ 	.short	(.L_15 - .L_14)
	.align		4
.L_14:
        /*004c*/ 	.word	index@(.nv.constant0._Z3sumPii)
        /*0050*/ 	.short	0x0380
        /*0052*/ 	.short	0x000c


	//----- nvinfo : EIATTR_SW_WAR
	.align		4
.L_15:
        /*0054*/ 	.byte	0x04, 0x36
        /*0056*/ 	.short	(.L_17 - .L_16)
.L_16:
        /*0058*/ 	.word	0x00000008
.L_17:


//--------------------- .nv.callgraph             --------------------------
	.section	.nv.callgraph,"",@"SHT_CUDA_CALLGRAPH"
	.align	4
	.sectionentsize	8
	.align		4
        /*0000*/ 	.word	0x00000000
	.align		4
        /*0004*/ 	.word	0xffffffff
	.align		4
        /*0008*/ 	.word	0x00000000
	.align		4
        /*000c*/ 	.word	0xfffffffe
	.align		4
        /*0010*/ 	.word	0x00000000
	.align		4
        /*0014*/ 	.word	0xfffffffd
	.align		4
        /*0018*/ 	.word	0x00000000
	.align		4
        /*001c*/ 	.word	0xfffffffc


//--------------------- .text._Z3sumPii           --------------------------
	.section	.text._Z3sumPii,"ax",@progbits
	.align	128
        .global         _Z3sumPii
        .type           _Z3sumPii,@function
        .size           _Z3sumPii,(.L_x_1 - _Z3sumPii)
        .other          _Z3sumPii,@"STO_CUDA_ENTRY STV_DEFAULT"
_Z3sumPii:
.text._Z3sumPii:
[----:B------:R-:W-:Y:S08]  /*0000*/  LDC R1, c[0x0][0x37c] ;  /* 0x0000df00ff017b82 */ /* 0x000ff00000000800 */
[----:B------:R-:W0:Y:S01]  /*0010*/  LDC R7, c[0x0][0x388] ;  /* 0x0000e200ff077b82 */ /* 0x000e220000000800 */
[----:B------:R-:W1:Y:S01]  /*0020*/  S2R R5, SR_CTAID.X ;  /* 0x0000000000057919 */ /* 0x000e620000002500 */
[----:B------:R-:W1:Y:S01]  /*0030*/  LDCU UR4, c[0x0][0x360] ;  /* 0x00006c00ff0477ac */ /* 0x000e620008000800 */
[----:B------:R-:W1:Y:S01]  /*0040*/  S2R R4, SR_TID.X ;  /* 0x0000000000047919 */ /* 0x000e620000002100 */
[----:B0-----:R-:W-:-:S05]  /*0050*/  IMAD.SHL.U32 R8, R7, 0x2, RZ ;  /* 0x0000000207087824 */ /* 0x001fca00078e00ff */
[----:B------:R-:W-:-:S04]  /*0060*/  IABS R6, R8 ;  /* 0x0000000800067213 */ /* 0x000fc80000000000 */
[----:B------:R-:W0:Y:S01]  /*0070*/  I2F.RP R0, R6 ;  /* 0x0000000600007306 */ /* 0x000e220000209400 */
[----:B-1----:R-:W-:Y:S01]  /*0080*/  IMAD R5, R5, UR4, R4 ;  /* 0x0000000405057c24 */ /* 0x002fe2000f8e0204 */
[----:B------:R-:W-:-:S04]  /*0090*/  IABS R4, R8 ;  /* 0x0000000800047213 */ /* 0x000fc80000000000 */
[----:B------:R-:W-:Y:S02]  /*00a0*/  ISETP.GE.AND P2, PT, R5, RZ, PT ;  /* 0x000000ff0500720c */ /* 0x000fe40003f46270 */
[----:B0-----:R-:W0:Y:S02]  /*00b0*/  MUFU.RCP R0, R0 ;  /* 0x0000000000007308 */ /* 0x001e240000001000 */
[----:B0-----:R-:W-:Y:S02]  /*00c0*/  IADD3 R2, PT, PT, R0, 0xffffffe, RZ ;  /* 0x0ffffffe00027810 */ /* 0x001fe40007ffe0ff */
[----:B------:R-:W-:-:S04]  /*00d0*/  IABS R0, R5 ;  /* 0x0000000500007213 */ /* 0x000fc80000000000 */
[----:B------:R0:W1:Y:S02]  /*00e0*/  F2I.FTZ.U32.TRUNC.NTZ R3, R2 ;  /* 0x0000000200037305 */ /* 0x000064000021f000 */
[----:B0-----:R-:W-:Y:S02]  /*00f0*/  HFMA2 R2, -RZ, RZ, 0, 0 ;  /* 0x00000000ff027431 */ /* 0x001fe400000001ff */
[----:B-1----:R-:W-:-:S04]  /*0100*/  IMAD.MOV R9, RZ, RZ, -R3 ;  /* 0x000000ffff097224 */ /* 0x002fc800078e0a03 */
[----:B------:R-:W-:-:S04]  /*0110*/  IMAD R9, R9, R6, RZ ;  /* 0x0000000609097224 */ /* 0x000fc800078e02ff */
[----:B------:R-:W-:-:S04]  /*0120*/  IMAD.HI.U32 R3, R3, R9, R2 ;  /* 0x0000000903037227 */ /* 0x000fc800078e0002 */
[----:B------:R-:W-:Y:S02]  /*0130*/  IMAD.MOV R2, RZ, RZ, -R4 ;  /* 0x000000ffff027224 */ /* 0x000fe400078e0a04 */
[----:B------:R-:W-:-:S04]  /*0140*/  IMAD.HI.U32 R3, R3, R0, RZ ;  /* 0x0000000003037227 */ /* 0x000fc800078e00ff */
[----:B------:R-:W-:-:S05]  /*0150*/  IMAD R3, R3, R2, R0 ;  /* 0x0000000203037224 */ /* 0x000fca00078e0200 */
[----:B------:R-:W-:-:S13]  /*0160*/  ISETP.GT.U32.AND P0, PT, R6, R3, PT ;  /* 0x000000030600720c */ /* 0x000fda0003f04070 */
[----:B------:R-:W-:Y:S02]  /*0170*/  @!P0 IADD3 R3, PT, PT, R3, -R6, RZ ;  /* 0x8000000603038210 */ /* 0x000fe40007ffe0ff */
[----:B------:R-:W-:Y:S02]  /*0180*/  ISETP.NE.AND P0, PT, R8, RZ, PT ;  /* 0x000000ff0800720c */ /* 0x000fe40003f05270 */
[----:B------:R-:W-:-:S13]  /*0190*/  ISETP.GT.U32.AND P1, PT, R6, R3, PT ;  /* 0x000000030600720c */ /* 0x000fda0003f24070 */
[----:B------:R-:W-:-:S05]  /*01a0*/  @!P1 IMAD.IADD R3, R3, 0x1, -R6 ;  /* 0x0000000103039824 */ /* 0x000fca00078e0a06 */
[----:B------:R-:W-:Y:S02]  /*01b0*/  @!P2 IADD3 R3, PT, PT, -R3, RZ, RZ ;  /* 0x000000ff0303a210 */ /* 0x000fe40007ffe1ff */
[----:B------:R-:W-:-:S04]  /*01c0*/  @!P0 LOP3.LUT R3, RZ, R8, RZ, 0x33, !PT ;  /* 0x00000008ff038212 */ /* 0x000fc800078e33ff */
[----:B------:R-:W-:-:S13]  /*01d0*/  ISETP.NE.AND P0, PT, R3, RZ, PT ;  /* 0x000000ff0300720c */ /* 0x000fda0003f05270 */
[----:B------:R-:W-:Y:S05]  /*01e0*/  @P0 EXIT ;  /* 0x000000000000094d */ /* 0x000fea0003800000 */
[----:B------:R-:W0:Y:S01]  /*01f0*/  LDC.64 R2, c[0x0][0x380] ;  /* 0x0000e000ff027b82 */ /* 0x000e220000000a00 */
[----:B------:R-:W1:Y:S01]  /*0200*/  LDCU.64 UR4, c[0x0][0x358] ;  /* 0x00006b00ff0477ac */ /* 0x000e620008000a00 */
[----:B0-----:R-:W-:-:S05]  /*0210*/  IMAD.WIDE R2, R5, 0x4, R2 ;  /* 0x0000000405027825 */ /* 0x001fca00078e0202 */
[----:B-1----:R-:W2:Y:S01]  /*0220*/  LDG.E R0, desc[UR4][R2.64] ;  /* 0x0000000402007981 */ /* 0x002ea2000c1e1900 */
[----:B------:R-:W-:-:S06]  /*0230*/  IMAD.WIDE R4, R7, 0x4, R2 ;  /* 0x0000000407047825 */ /* 0x000fcc00078e0202 */
[----:B------:R-:W2:Y:S02]  /*0240*/  LDG.E R5, desc[UR4][R4.64] ;  /* 0x0000000404057981 */ /* 0x000ea4000c1e1900 */
[----:B--2---:R-:W-:-:S05]  /*0250*/  IMAD.IADD R7, R0, 0x1, R5 ;  /* 0x0000000100077824 */ /* 0x004fca00078e0205 */
[----:B------:R-:W-:Y:S01]  /*0260*/  STG.E desc[UR4][R2.64], R7 ;  /* 0x0000000702007986 */ /* 0x000fe2000c101904 */
[----:B------:R-:W-:Y:S05]  /*0270*/  EXIT ;  /* 0x000000000000794d */ /* 0x000fea0003800000 */
.L_x_0:
[----:B------:R-:W-:-:S00]  /*0280*/  BRA `(.L_x_0) ;  /* 0xfffffffc00fc7947 */ /* 0x000fc0000383ffff */
[----:B------:R-:W-:-:S00]  /*0290*/  NOP ;  /* 0x0000000000007918 */ /* 0x000fc00000000000 */
        /* <DEDUP_REMOVED lines=14> */
.L_x_1:


//--------------------- .nv.shared.reserved.0     --------------------------
	.section	.nv.shared.reserved.0,"aw",@nobits
	.weak		__nv_reservedSMEM_offset_0_alias
	.size		__nv_reservedSMEM_offset_0_alias, 0, 64
	.other		__nv_reservedSMEM_offset_0_alias,@"STO_CUDA_RESERVED_SHARED STV_DEFAULT"
__nv_reservedSMEM_offset_0_alias:
	.zero		0
	.zero		64


//--------------------- .nv.constant0._Z3sumPii   --------------------------
	.section	.nv.constant0._Z3sumPii,"a",@progbits
	.sectionflags	@""
	.align	4
.nv.constant0._Z3sumPii:
	.zero		908


//--------------------- SYMBOLS --------------------------

	.type		.nv.reservedSmem.offset0,@object
	.size		.nv.reservedSmem.offset0,0x4
